//
// Generated by NVIDIA NVVM Compiler
//
// Compiler Build ID: CL-36424714
// Cuda compilation tools, release 13.0, V13.0.88
// Based on NVVM 20.0.0
//

.version 9.0
.target sm_100
.address_size 64

	// .globl	systematic
.extern .func  (.param .b64 func_retval0) malloc
(
	.param .b64 malloc_param_0
)
;
.global .align 4 .b8 precalc_xorwow_matrix[102400];
.global .align 4 .b8 precalc_xorwow_offset_matrix[102400];
.global .align 4 .b8 mrg32k3aM1[2304];
.global .align 4 .b8 mrg32k3aM2[2304];
.global .align 4 .b8 mrg32k3aM1SubSeq[2016];
.global .align 4 .b8 mrg32k3aM2SubSeq[2016];
.global .align 4 .b8 mrg32k3aM1Seq[2304];
.global .align 4 .b8 mrg32k3aM2Seq[2304];
.const .align 8 .b8 __cr_lgamma_table[72];
.global .align 8 .b8 r[8388608];
.global .align 8 .u64 state;

.visible .entry systematic(
	.param .u64 .ptr .align 1 systematic_param_0,
	.param .u64 .ptr .align 1 systematic_param_1,
	.param .u32 systematic_param_2,
	.param .u32 systematic_param_3,
	.param .f64 systematic_param_4,
	.param .u64 .ptr .align 1 systematic_param_5
)
{
	.reg .pred 	%p<13>;
	.reg .b32 	%r<39>;
	.reg .b64 	%rd<19>;
	.reg .b64 	%fd<12>;

	ld.param.u64 	%rd6, [systematic_param_0];
	ld.param.u64 	%rd7, [systematic_param_1];
	ld.param.u32 	%r20, [systematic_param_2];
	ld.param.u32 	%r21, [systematic_param_3];
	ld.param.f64 	%fd2, [systematic_param_4];
	ld.param.u64 	%rd8, [systematic_param_5];
	cvta.to.global.u64 	%rd1, %rd8;
	mov.u32 	%r22, %ctaid.x;
	mov.u32 	%r23, %ctaid.y;
	mov.u32 	%r24, %nctaid.x;
	mad.lo.s32 	%r25, %r23, %r24, %r22;
	mov.u32 	%r26, %ntid.x;
	mov.u32 	%r27, %ntid.y;
	mov.u32 	%r28, %tid.y;
	mov.u32 	%r29, %tid.x;
	mad.lo.s32 	%r30, %r25, %r27, %r28;
	mad.lo.s32 	%r33, %r30, %r26, %r29;
	setp.ge.s32 	%p1, %r33, %r20;
	@%p1 bra 	$L__BB0_17;
	cvt.rn.f64.s32 	%fd1, %r20;
	add.s64 	%rd2, %rd1, 32;
	cvta.to.global.u64 	%rd3, %rd7;
	cvta.to.global.u64 	%rd4, %rd6;
$L__BB0_2:
	mul.wide.s32 	%rd9, %r33, 8;
	add.s64 	%rd10, %rd3, %rd9;
	ld.global.f64 	%fd3, [%rd10];
	mul.f64 	%fd4, %fd3, %fd1;
	sub.f64 	%fd5, %fd4, %fd2;
	cvt.rpi.f64.f64 	%fd6, %fd5;
	cvt.rzi.s32.f64 	%r36, %fd6;
	add.s64 	%rd11, %rd4, %rd9;
	ld.global.f64 	%fd7, [%rd11];
	add.f64 	%fd8, %fd3, %fd7;
	mul.f64 	%fd9, %fd8, %fd1;
	sub.f64 	%fd10, %fd9, %fd2;
	cvt.rpi.f64.f64 	%fd11, %fd10;
	cvt.rzi.s32.f64 	%r4, %fd11;
	setp.ge.s32 	%p2, %r36, %r4;
	@%p2 bra 	$L__BB0_16;
	sub.s32 	%r5, %r4, %r36;
	and.b32  	%r6, %r5, 15;
	sub.s32 	%r31, %r36, %r4;
	setp.gt.u32 	%p3, %r31, -16;
	@%p3 bra 	$L__BB0_6;
	and.b32  	%r32, %r5, -16;
	neg.s32 	%r34, %r32;
$L__BB0_5:
	.pragma "nounroll";
	mul.wide.s32 	%rd12, %r36, 4;
	add.s64 	%rd13, %rd2, %rd12;
	st.global.u32 	[%rd13+-32], %r33;
	st.global.u32 	[%rd13+-28], %r33;
	st.global.u32 	[%rd13+-24], %r33;
	st.global.u32 	[%rd13+-20], %r33;
	st.global.u32 	[%rd13+-16], %r33;
	st.global.u32 	[%rd13+-12], %r33;
	st.global.u32 	[%rd13+-8], %r33;
	st.global.u32 	[%rd13+-4], %r33;
	st.global.u32 	[%rd13], %r33;
	st.global.u32 	[%rd13+4], %r33;
	st.global.u32 	[%rd13+8], %r33;
	st.global.u32 	[%rd13+12], %r33;
	st.global.u32 	[%rd13+16], %r33;
	st.global.u32 	[%rd13+20], %r33;
	st.global.u32 	[%rd13+24], %r33;
	st.global.u32 	[%rd13+28], %r33;
	add.s32 	%r36, %r36, 16;
	add.s32 	%r34, %r34, 16;
	setp.ne.s32 	%p4, %r34, 0;
	@%p4 bra 	$L__BB0_5;
$L__BB0_6:
	setp.eq.s32 	%p5, %r6, 0;
	@%p5 bra 	$L__BB0_16;
	and.b32  	%r13, %r5, 7;
	setp.lt.u32 	%p6, %r6, 8;
	@%p6 bra 	$L__BB0_9;
	mul.wide.s32 	%rd14, %r36, 4;
	add.s64 	%rd15, %rd1, %rd14;
	st.global.u32 	[%rd15], %r33;
	st.global.u32 	[%rd15+4], %r33;
	st.global.u32 	[%rd15+8], %r33;
	st.global.u32 	[%rd15+12], %r33;
	st.global.u32 	[%rd15+16], %r33;
	st.global.u32 	[%rd15+20], %r33;
	st.global.u32 	[%rd15+24], %r33;
	st.global.u32 	[%rd15+28], %r33;
	add.s32 	%r36, %r36, 8;
$L__BB0_9:
	setp.eq.s32 	%p7, %r13, 0;
	@%p7 bra 	$L__BB0_16;
	and.b32  	%r16, %r5, 3;
	setp.lt.u32 	%p8, %r13, 4;
	@%p8 bra 	$L__BB0_12;
	mul.wide.s32 	%rd16, %r36, 4;
	add.s64 	%rd17, %rd1, %rd16;
	st.global.u32 	[%rd17], %r33;
	st.global.u32 	[%rd17+4], %r33;
	st.global.u32 	[%rd17+8], %r33;
	st.global.u32 	[%rd17+12], %r33;
	add.s32 	%r36, %r36, 4;
$L__BB0_12:
	setp.eq.s32 	%p9, %r16, 0;
	@%p9 bra 	$L__BB0_16;
	mul.wide.s32 	%rd18, %r36, 4;
	add.s64 	%rd5, %rd1, %rd18;
	st.global.u32 	[%rd5], %r33;
	setp.eq.s32 	%p10, %r16, 1;
	@%p10 bra 	$L__BB0_16;
	st.global.u32 	[%rd5+4], %r33;
	setp.eq.s32 	%p11, %r16, 2;
	@%p11 bra 	$L__BB0_16;
	st.global.u32 	[%rd5+8], %r33;
$L__BB0_16:
	add.s32 	%r33, %r33, %r21;
	setp.lt.s32 	%p12, %r33, %r20;
	@%p12 bra 	$L__BB0_2;
$L__BB0_17:
	ret;

}
	// .globl	init_rng
.visible .entry init_rng(
	.param .u32 init_rng_param_0
)
{
	.reg .pred 	%p<2>;
	.reg .b32 	%r<13>;
	.reg .b64 	%rd<4>;

	ld.param.u32 	%r1, [init_rng_param_0];
	{ // callseq 0, 0
	.param .b64 param0;
	st.param.b64 	[param0], 48;
	.param .b64 retval0;
	call.uni (retval0), 
	malloc, 
	(
	param0
	);
	ld.param.b64 	%rd1, [retval0];
	} // callseq 0
	st.global.u64 	[state], %rd1;
	xor.b32  	%r2, %r1, -1429050551;
	mul.lo.s32 	%r3, %r2, 1099087573;
	setp.gt.s32 	%p1, %r1, -1;
	selp.b32 	%r4, -644748465, -1947113066, %p1;
	add.s32 	%r5, %r4, %r3;
	add.s32 	%r6, %r5, 6615241;
	add.s32 	%r7, %r3, 123456789;
	st.v2.u32 	[%rd1], {%r6, %r7};
	xor.b32  	%r8, %r3, 362436069;
	add.s32 	%r9, %r4, 521288629;
	st.v2.u32 	[%rd1+8], {%r8, %r9};
	xor.b32  	%r10, %r4, 88675123;
	add.s32 	%r11, %r3, 5783321;
	st.v2.u32 	[%rd1+16], {%r10, %r11};
	mov.b32 	%r12, 0;
	st.v2.u32 	[%rd1+24], {%r12, %r12};
	st.u32 	[%rd1+32], %r12;
	mov.b64 	%rd3, 0;
	st.u64 	[%rd1+40], %rd3;
	ret;

}
	// .globl	draw_uniform
.visible .entry draw_uniform(
	.param .u32 draw_uniform_param_0,
	.param .u32 draw_uniform_param_1
)
{
	.reg .pred 	%p<3>;
	.reg .b32 	%r<31>;
	.reg .b32 	%f<3>;
	.reg .b64 	%rd<6>;
	.reg .b64 	%fd<2>;

	ld.param.u32 	%r4, [draw_uniform_param_0];
	ld.param.u32 	%r5, [draw_uniform_param_1];
	mov.u32 	%r6, %ctaid.x;
	mov.u32 	%r7, %ctaid.y;
	mov.u32 	%r8, %nctaid.x;
	mad.lo.s32 	%r9, %r7, %r8, %r6;
	mov.u32 	%r10, %ntid.x;
	mov.u32 	%r11, %ntid.y;
	mov.u32 	%r12, %tid.y;
	mov.u32 	%r13, %tid.x;
	mad.lo.s32 	%r14, %r9, %r11, %r12;
	mad.lo.s32 	%r30, %r14, %r10, %r13;
	setp.ge.s32 	%p1, %r30, %r4;
	@%p1 bra 	$L__BB2_3;
	mov.u64 	%rd4, r;
$L__BB2_2:
	ld.global.u64 	%rd1, [state];
	cvta.to.global.u64 	%rd2, %rd1;
	ld.global.v2.u32 	{%r15, %r16}, [%rd2];
	shr.u32 	%r17, %r16, 2;
	xor.b32  	%r18, %r17, %r16;
	ld.global.v2.u32 	{%r19, %r20}, [%rd2+8];
	ld.global.v2.u32 	{%r21, %r22}, [%rd2+16];
	st.global.v2.u32 	[%rd2+8], {%r20, %r21};
	shl.b32 	%r23, %r22, 4;
	shl.b32 	%r24, %r18, 1;
	xor.b32  	%r25, %r24, %r23;
	xor.b32  	%r26, %r25, %r18;
	xor.b32  	%r27, %r26, %r22;
	st.global.v2.u32 	[%rd2+16], {%r22, %r27};
	add.s32 	%r28, %r15, 362437;
	st.global.v2.u32 	[%rd2], {%r28, %r19};
	add.s32 	%r29, %r27, %r28;
	cvt.rn.f32.u32 	%f1, %r29;
	fma.rn.f32 	%f2, %f1, 0f2F800000, 0f2F000000;
	cvt.f64.f32 	%fd1, %f2;
	mul.wide.s32 	%rd3, %r30, 8;
	add.s64 	%rd5, %rd4, %rd3;
	st.global.f64 	[%rd5], %fd1;
	add.s32 	%r30, %r30, %r5;
	setp.lt.s32 	%p2, %r30, %r4;
	@%p2 bra 	$L__BB2_2;
$L__BB2_3:
	ret;

}
	// .globl	stratified
.visible .entry stratified(
	.param .u64 .ptr .align 1 stratified_param_0,
	.param .u64 .ptr .align 1 stratified_param_1,
	.param .u32 stratified_param_2,
	.param .u32 stratified_param_3,
	.param .u64 .ptr .align 1 stratified_param_4
)
{
	.reg .pred 	%p<14>;
	.reg .b32 	%r<44>;
	.reg .b64 	%rd<26>;
	.reg .b64 	%fd<15>;

	ld.param.u64 	%rd6, [stratified_param_0];
	ld.param.u64 	%rd7, [stratified_param_1];
	ld.param.u32 	%r22, [stratified_param_2];
	ld.param.u32 	%r23, [stratified_param_3];
	ld.param.u64 	%rd8, [stratified_param_4];
	cvta.to.global.u64 	%rd1, %rd8;
	mov.u32 	%r24, %ctaid.x;
	mov.u32 	%r25, %ctaid.y;
	mov.u32 	%r26, %nctaid.x;
	mad.lo.s32 	%r27, %r25, %r26, %r24;
	mov.u32 	%r28, %ntid.x;
	mov.u32 	%r29, %ntid.y;
	mov.u32 	%r30, %tid.y;
	mov.u32 	%r31, %tid.x;
	mad.lo.s32 	%r32, %r27, %r29, %r30;
	mad.lo.s32 	%r37, %r32, %r28, %r31;
	setp.ge.s32 	%p1, %r37, %r22;
	@%p1 bra 	$L__BB3_19;
	cvt.rn.f64.s32 	%fd1, %r22;
	add.s32 	%r2, %r22, -1;
	add.s64 	%rd2, %rd1, 32;
	cvta.to.global.u64 	%rd3, %rd7;
	cvta.to.global.u64 	%rd4, %rd6;
	mov.u64 	%rd12, r;
$L__BB3_2:
	mul.wide.s32 	%rd9, %r37, 8;
	add.s64 	%rd10, %rd3, %rd9;
	ld.global.f64 	%fd2, [%rd10];
	mul.f64 	%fd3, %fd2, %fd1;
	cvt.rmi.f64.f64 	%fd4, %fd3;
	cvt.rzi.s32.f64 	%r33, %fd4;
	mul.wide.s32 	%rd11, %r33, 8;
	add.s64 	%rd13, %rd12, %rd11;
	ld.global.f64 	%fd5, [%rd13];
	sub.f64 	%fd6, %fd3, %fd5;
	cvt.rpi.f64.f64 	%fd7, %fd6;
	cvt.rzi.s32.f64 	%r41, %fd7;
	setp.eq.s32 	%p2, %r37, %r2;
	mov.u32 	%r38, %r22;
	@%p2 bra 	$L__BB3_4;
	add.s64 	%rd15, %rd4, %rd9;
	ld.global.f64 	%fd8, [%rd15];
	add.f64 	%fd9, %fd2, %fd8;
	mul.f64 	%fd10, %fd9, %fd1;
	cvt.rmi.f64.f64 	%fd11, %fd10;
	cvt.rzi.s32.f64 	%r34, %fd11;
	mul.wide.s32 	%rd16, %r34, 8;
	add.s64 	%rd18, %rd12, %rd16;
	ld.global.f64 	%fd12, [%rd18];
	sub.f64 	%fd13, %fd10, %fd12;
	cvt.rpi.f64.f64 	%fd14, %fd13;
	cvt.rzi.s32.f64 	%r38, %fd14;
$L__BB3_4:
	setp.ge.s32 	%p3, %r41, %r38;
	@%p3 bra 	$L__BB3_18;
	sub.s32 	%r7, %r38, %r41;
	and.b32  	%r8, %r7, 15;
	sub.s32 	%r35, %r41, %r38;
	setp.gt.u32 	%p4, %r35, -16;
	@%p4 bra 	$L__BB3_8;
	and.b32  	%r36, %r7, -16;
	neg.s32 	%r39, %r36;
$L__BB3_7:
	.pragma "nounroll";
	mul.wide.s32 	%rd19, %r41, 4;
	add.s64 	%rd20, %rd2, %rd19;
	st.global.u32 	[%rd20+-32], %r37;
	st.global.u32 	[%rd20+-28], %r37;
	st.global.u32 	[%rd20+-24], %r37;
	st.global.u32 	[%rd20+-20], %r37;
	st.global.u32 	[%rd20+-16], %r37;
	st.global.u32 	[%rd20+-12], %r37;
	st.global.u32 	[%rd20+-8], %r37;
	st.global.u32 	[%rd20+-4], %r37;
	st.global.u32 	[%rd20], %r37;
	st.global.u32 	[%rd20+4], %r37;
	st.global.u32 	[%rd20+8], %r37;
	st.global.u32 	[%rd20+12], %r37;
	st.global.u32 	[%rd20+16], %r37;
	st.global.u32 	[%rd20+20], %r37;
	st.global.u32 	[%rd20+24], %r37;
	st.global.u32 	[%rd20+28], %r37;
	add.s32 	%r41, %r41, 16;
	add.s32 	%r39, %r39, 16;
	setp.ne.s32 	%p5, %r39, 0;
	@%p5 bra 	$L__BB3_7;
$L__BB3_8:
	setp.eq.s32 	%p6, %r8, 0;
	@%p6 bra 	$L__BB3_18;
	and.b32  	%r15, %r7, 7;
	setp.lt.u32 	%p7, %r8, 8;
	@%p7 bra 	$L__BB3_11;
	mul.wide.s32 	%rd21, %r41, 4;
	add.s64 	%rd22, %rd1, %rd21;
	st.global.u32 	[%rd22], %r37;
	st.global.u32 	[%rd22+4], %r37;
	st.global.u32 	[%rd22+8], %r37;
	st.global.u32 	[%rd22+12], %r37;
	st.global.u32 	[%rd22+16], %r37;
	st.global.u32 	[%rd22+20], %r37;
	st.global.u32 	[%rd22+24], %r37;
	st.global.u32 	[%rd22+28], %r37;
	add.s32 	%r41, %r41, 8;
$L__BB3_11:
	setp.eq.s32 	%p8, %r15, 0;
	@%p8 bra 	$L__BB3_18;
	and.b32  	%r18, %r7, 3;
	setp.lt.u32 	%p9, %r15, 4;
	@%p9 bra 	$L__BB3_14;
	mul.wide.s32 	%rd23, %r41, 4;
	add.s64 	%rd24, %rd1, %rd23;
	st.global.u32 	[%rd24], %r37;
	st.global.u32 	[%rd24+4], %r37;
	st.global.u32 	[%rd24+8], %r37;
	st.global.u32 	[%rd24+12], %r37;
	add.s32 	%r41, %r41, 4;
$L__BB3_14:
	setp.eq.s32 	%p10, %r18, 0;
	@%p10 bra 	$L__BB3_18;
	mul.wide.s32 	%rd25, %r41, 4;
	add.s64 	%rd5, %rd1, %rd25;
	st.global.u32 	[%rd5], %r37;
	setp.eq.s32 	%p11, %r18, 1;
	@%p11 bra 	$L__BB3_18;
	st.global.u32 	[%rd5+4], %r37;
	setp.eq.s32 	%p12, %r18, 2;
	@%p12 bra 	$L__BB3_18;
	st.global.u32 	[%rd5+8], %r37;
$L__BB3_18:
	add.s32 	%r37, %r37, %r23;
	setp.lt.s32 	%p13, %r37, %r22;
	@%p13 bra 	$L__BB3_2;
$L__BB3_19:
	ret;

}


// ===== COMPILED SASS (sm_100) =====

	.target	sm_100

	.elftype	@"ET_EXEC"


//--------------------- .note.nv.tkinfo           --------------------------
	.section	.note.nv.tkinfo,"",@"SHT_NOTE"
	.sectionflags	@"SHF_NOTE_NV_TKINFO"
	.tkinfo
        /*0018*/ 	.word	0x00000002
        /*0030*/ 	.string	""
        /*0030*/ 	.string	"ptxas"
        /*0030*/ 	.string	"Cuda compilation tools, release 13.0, V13.0.88"
        /*0030*/ 	.string	"Build cuda_13.0.r13.0/compiler.36424714_0"
        /*0030*/ 	.string	"-arch sm_100 -m 64 "



//--------------------- .note.nv.cuinfo           --------------------------
	.section	.note.nv.cuinfo,"",@"SHT_NOTE"
	.sectionflags	@"SHF_NOTE_NV_CUINFO"
        /*0018*/ 	.short	0x0002
        /*001a*/ 	.short	0x0064
        /*001c*/ 	.short	0x0082
	.zero		2


//--------------------- .nv.info                  --------------------------
	.section	.nv.info,"",@"SHT_CUDA_INFO"
	.align	4


	//----- nvinfo : EIATTR_REGCOUNT
	.align		4
        /*0000*/ 	.byte	0x04, 0x2f
        /*0002*/ 	.short	(.L_12 - .L_11)
	.align		4
.L_11:
        /*0004*/ 	.word	index@(systematic)
        /*0008*/ 	.word	0x0000000e


	//----- nvinfo : EIATTR_FRAME_SIZE
	.align		4
.L_12:
        /*000c*/ 	.byte	0x04, 0x11
        /*000e*/ 	.short	(.L_14 - .L_13)
	.align		4
.L_13:
        /*0010*/ 	.word	index@(systematic)
        /*0014*/ 	.word	0x00000000


	//----- nvinfo : EIATTR_REGCOUNT
	.align		4
.L_14:
        /*0018*/ 	.byte	0x04, 0x2f
        /*001a*/ 	.short	(.L_16 - .L_15)
	.align		4
.L_15:
        /*001c*/ 	.word	index@(init_rng)
        /*0020*/ 	.word	0x00000018


	//----- nvinfo : EIATTR_FRAME_SIZE
	.align		4
.L_16:
        /*0024*/ 	.byte	0x04, 0x11
        /*0026*/ 	.short	(.L_18 - .L_17)
	.align		4
.L_17:
        /*0028*/ 	.word	index@(init_rng)
        /*002c*/ 	.word	0x00000000


	//----- nvinfo : EIATTR_REGCOUNT
	.align		4
.L_18:
        /*0030*/ 	.byte	0x04, 0x2f
        /*0032*/ 	.short	(.L_20 - .L_19)
	.align		4
.L_19:
        /*0034*/ 	.word	index@(draw_uniform)
        /*0038*/ 	.word	0x00000018


	//----- nvinfo : EIATTR_FRAME_SIZE
	.align		4
.L_20:
        /*003c*/ 	.byte	0x04, 0x11
        /*003e*/ 	.short	(.L_22 - .L_21)
	.align		4
.L_21:
        /*0040*/ 	.word	index@(draw_uniform)
        /*0044*/ 	.word	0x00000000


	//----- nvinfo : EIATTR_REGCOUNT
	.align		4
.L_22:
        /*0048*/ 	.byte	0x04, 0x2f
        /*004a*/ 	.short	(.L_24 - .L_23)
	.align		4
.L_23:
        /*004c*/ 	.word	index@(stratified)
        /*0050*/ 	.word	0x00000016


	//----- nvinfo : EIATTR_FRAME_SIZE
	.align		4
.L_24:
        /*0054*/ 	.byte	0x04, 0x11
        /*0056*/ 	.short	(.L_26 - .L_25)
	.align		4
.L_25:
        /*0058*/ 	.word	index@(stratified)
        /*005c*/ 	.word	0x00000000


	//----- nvinfo : EIATTR_MIN_STACK_SIZE
	.align		4
.L_26:
        /*0060*/ 	.byte	0x04, 0x12
        /*0062*/ 	.short	(.L_28 - .L_27)
	.align		4
.L_27:
        /*0064*/ 	.word	index@(stratified)
        /*0068*/ 	.word	0x00000000


	//----- nvinfo : EIATTR_MIN_STACK_SIZE
	.align		4
.L_28:
        /*006c*/ 	.byte	0x04, 0x12
        /*006e*/ 	.short	(.L_30 - .L_29)
	.align		4
.L_29:
        /*0070*/ 	.word	index@(draw_uniform)
        /*0074*/ 	.word	0x00000000


	//----- nvinfo : EIATTR_MIN_STACK_SIZE
	.align		4
.L_30:
        /*0078*/ 	.byte	0x04, 0x12
        /*007a*/ 	.short	(.L_32 - .L_31)
	.align		4
.L_31:
        /*007c*/ 	.word	index@(init_rng)
        /*0080*/ 	.word	0x00000000


	//----- nvinfo : EIATTR_MIN_STACK_SIZE
	.align		4
.L_32:
        /*0084*/ 	.byte	0x04, 0x12
        /*0086*/ 	.short	(.L_34 - .L_33)
	.align		4
.L_33:
        /*0088*/ 	.word	index@(systematic)
        /*008c*/ 	.word	0x00000000
.L_34:


//--------------------- .nv.compat                --------------------------
	.section	.nv.compat,"",@"SHT_CUDA_COMPAT_INFO"
	.align	4
        /*0000*/ 	.byte	0x02, 0x09, 0x00, 0x00, 0x02, 0x02, 0x01, 0x00, 0x02, 0x05, 0x05, 0x00, 0x03, 0x07, 0x01, 0x01
        /*0010*/ 	.byte	0x02, 0x03, 0x00, 0x00, 0x02, 0x06, 0x01, 0x00, 0x04, 0x0b, 0x08, 0x00, 0x01, 0x00, 0x00, 0x00
        /*0020*/ 	.byte	0x00, 0x00, 0x00, 0x00


//--------------------- .nv.info.stratified       --------------------------
	.section	.nv.info.stratified,"",@"SHT_CUDA_INFO"
	.sectionflags	@""
	.align	4


	//----- nvinfo : EIATTR_CUDA_API_VERSION
	.align		4
        /*0000*/ 	.byte	0x04, 0x37
        /*0002*/ 	.short	(.L_36 - .L_35)
.L_35:
        /*0004*/ 	.word	0x00000082


	//----- nvinfo : EIATTR_KPARAM_INFO
	.align		4
.L_36:
        /*0008*/ 	.byte	0x04, 0x17
        /*000a*/ 	.short	(.L_38 - .L_37)
.L_37:
        /*000c*/ 	.word	0x00000000
        /*0010*/ 	.short	0x0004
        /*0012*/ 	.short	0x0018
        /*0014*/ 	.byte	0x00, 0xf5, 0x21, 0x00


	//----- nvinfo : EIATTR_KPARAM_INFO
	.align		4
.L_38:
        /*0018*/ 	.byte	0x04, 0x17
        /*001a*/ 	.short	(.L_40 - .L_39)
.L_39:
        /*001c*/ 	.word	0x00000000
        /*0020*/ 	.short	0x0003
        /*0022*/ 	.short	0x0014
        /*0024*/ 	.byte	0x00, 0xf0, 0x11, 0x00


	//----- nvinfo : EIATTR_KPARAM_INFO
	.align		4
.L_40:
        /*0028*/ 	.byte	0x04, 0x17
        /*002a*/ 	.short	(.L_42 - .L_41)
.L_41:
        /*002c*/ 	.word	0x00000000
        /*0030*/ 	.short	0x0002
        /*0032*/ 	.short	0x0010
        /*0034*/ 	.byte	0x00, 0xf0, 0x11, 0x00


	//----- nvinfo : EIATTR_KPARAM_INFO
	.align		4
.L_42:
        /*0038*/ 	.byte	0x04, 0x17
        /*003a*/ 	.short	(.L_44 - .L_43)
.L_43:
        /*003c*/ 	.word	0x00000000
        /*0040*/ 	.short	0x0001
        /*0042*/ 	.short	0x0008
        /*0044*/ 	.byte	0x00, 0xf5, 0x21, 0x00


	//----- nvinfo : EIATTR_KPARAM_INFO
	.align		4
.L_44:
        /*0048*/ 	.byte	0x04, 0x17
        /*004a*/ 	.short	(.L_46 - .L_45)
.L_45:
        /*004c*/ 	.word	0x00000000
        /*0050*/ 	.short	0x0000
        /*0052*/ 	.short	0x0000
        /*0054*/ 	.byte	0x00, 0xf5, 0x21, 0x00


	//----- nvinfo : EIATTR_SPARSE_MMA_MASK
	.align		4
.L_46:
        /*0058*/ 	.byte	0x03, 0x50
        /*005a*/ 	.short	0x0000


	//----- nvinfo : EIATTR_MAXREG_COUNT
	.align		4
        /*005c*/ 	.byte	0x03, 0x1b
        /*005e*/ 	.short	0x00ff


	//----- nvinfo : EIATTR_MERCURY_ISA_VERSION
	.align		4
        /*0060*/ 	.byte	0x03, 0x5f
        /*0062*/ 	.short	0x0101


	//----- nvinfo : EIATTR_VRC_CTA_INIT_COUNT
	.align		4
        /*0064*/ 	.byte	0x02, 0x4a
	.zero		1
	.zero		1


	//----- nvinfo : EIATTR_EXIT_INSTR_OFFSETS
	.align		4
        /*0068*/ 	.byte	0x04, 0x1c
        /*006a*/ 	.short	(.L_48 - .L_47)


	//   ....[0]....
.L_47:
        /*006c*/ 	.word	0x000000d0


	//   ....[1]....
        /*0070*/ 	.word	0x000007a0


	//----- nvinfo : EIATTR_CRS_STACK_SIZE
	.align		4
.L_48:
        /*0074*/ 	.byte	0x04, 0x1e
        /*0076*/ 	.short	(.L_50 - .L_49)
.L_49:
        /*0078*/ 	.word	0x00000000


	//----- nvinfo : EIATTR_CBANK_PARAM_SIZE
	.align		4
.L_50:
        /*007c*/ 	.byte	0x03, 0x19
        /*007e*/ 	.short	0x0020


	//----- nvinfo : EIATTR_PARAM_CBANK
	.align		4
        /*0080*/ 	.byte	0x04, 0x0a
        /*0082*/ 	.short	(.L_52 - .L_51)
	.align		4
.L_51:
        /*0084*/ 	.word	index@(.nv.constant0.stratified)
        /*0088*/ 	.short	0x0380
        /*008a*/ 	.short	0x0020


	//----- nvinfo : EIATTR_SW_WAR
	.align		4
.L_52:
        /*008c*/ 	.byte	0x04, 0x36
        /*008e*/ 	.short	(.L_54 - .L_53)
.L_53:
        /*0090*/ 	.word	0x00000008
.L_54:


//--------------------- .nv.info.draw_uniform     --------------------------
	.section	.nv.info.draw_uniform,"",@"SHT_CUDA_INFO"
	.sectionflags	@""
	.align	4


	//----- nvinfo : EIATTR_CUDA_API_VERSION
	.align		4
        /*0000*/ 	.byte	0x04, 0x37
        /*0002*/ 	.short	(.L_56 - .L_55)
.L_55:
        /*0004*/ 	.word	0x00000082


	//----- nvinfo : EIATTR_KPARAM_INFO
	.align		4
.L_56:
        /*0008*/ 	.byte	0x04, 0x17
        /*000a*/ 	.short	(.L_58 - .L_57)
.L_57:
        /*000c*/ 	.word	0x00000000
        /*0010*/ 	.short	0x0001
        /*0012*/ 	.short	0x0004
        /*0014*/ 	.byte	0x00, 0xf0, 0x11, 0x00


	//----- nvinfo : EIATTR_KPARAM_INFO
	.align		4
.L_58:
        /*0018*/ 	.byte	0x04, 0x17
        /*001a*/ 	.short	(.L_60 - .L_59)
.L_59:
        /*001c*/ 	.word	0x00000000
        /*0020*/ 	.short	0x0000
        /*0022*/ 	.short	0x0000
        /*0024*/ 	.byte	0x00, 0xf0, 0x11, 0x00


	//----- nvinfo : EIATTR_SPARSE_MMA_MASK
	.align		4
.L_60:
        /*0028*/ 	.byte	0x03, 0x50
        /*002a*/ 	.short	0x0000


	//----- nvinfo : EIATTR_MAXREG_COUNT
	.align		4
        /*002c*/ 	.byte	0x03, 0x1b
        /*002e*/ 	.short	0x00ff


	//----- nvinfo : EIATTR_MERCURY_ISA_VERSION
	.align		4
        /*0030*/ 	.byte	0x03, 0x5f
        /*0032*/ 	.short	0x0101


	//----- nvinfo : EIATTR_VRC_CTA_INIT_COUNT
	.align		4
        /*0034*/ 	.byte	0x02, 0x4a
	.zero		1
	.zero		1


	//----- nvinfo : EIATTR_EXIT_INSTR_OFFSETS
	.align		4
        /*0038*/ 	.byte	0x04, 0x1c
        /*003a*/ 	.short	(.L_62 - .L_61)


	//   ....[0]....
.L_61:
        /*003c*/ 	.word	0x000000d0


	//   ....[1]....
        /*0040*/ 	.word	0x000002e0


	//----- nvinfo : EIATTR_CRS_STACK_SIZE
	.align		4
.L_62:
        /*0044*/ 	.byte	0x04, 0x1e
        /*0046*/ 	.short	(.L_64 - .L_63)
.L_63:
        /*0048*/ 	.word	0x00000000


	//----- nvinfo : EIATTR_CBANK_PARAM_SIZE
	.align		4
.L_64:
        /*004c*/ 	.byte	0x03, 0x19
        /*004e*/ 	.short	0x0008


	//----- nvinfo : EIATTR_PARAM_CBANK
	.align		4
        /*0050*/ 	.byte	0x04, 0x0a
        /*0052*/ 	.short	(.L_66 - .L_65)
	.align		4
.L_65:
        /*0054*/ 	.word	index@(.nv.constant0.draw_uniform)
        /*0058*/ 	.short	0x0380
        /*005a*/ 	.short	0x0008


	//----- nvinfo : EIATTR_SW_WAR
	.align		4
.L_66:
        /*005c*/ 	.byte	0x04, 0x36
        /*005e*/ 	.short	(.L_68 - .L_67)
.L_67:
        /*0060*/ 	.word	0x00000008
.L_68:


//--------------------- .nv.info.init_rng         --------------------------
	.section	.nv.info.init_rng,"",@"SHT_CUDA_INFO"
	.sectionflags	@""
	.align	4


	//----- nvinfo : EIATTR_CUDA_API_VERSION
	.align		4
        /*0000*/ 	.byte	0x04, 0x37
        /*0002*/ 	.short	(.L_70 - .L_69)
.L_69:
        /*0004*/ 	.word	0x00000082


	//----- nvinfo : EIATTR_KPARAM_INFO
	.align		4
.L_70:
        /*0008*/ 	.byte	0x04, 0x17
        /*000a*/ 	.short	(.L_72 - .L_71)
.L_71:
        /*000c*/ 	.word	0x00000000
        /*0010*/ 	.short	0x0000
        /*0012*/ 	.short	0x0000
        /*0014*/ 	.byte	0x00, 0xf0, 0x11, 0x00


	//----- nvinfo : EIATTR_SPARSE_MMA_MASK
	.align		4
.L_72:
        /*0018*/ 	.byte	0x03, 0x50
        /*001a*/ 	.short	0x0000


	//----- nvinfo : EIATTR_MAXREG_COUNT
	.align		4
        /*001c*/ 	.byte	0x03, 0x1b
        /*001e*/ 	.short	0x00ff


	//----- nvinfo : EIATTR_EXTERNS
	.align		4
        /*0020*/ 	.byte	0x04, 0x0f
        /*0022*/ 	.short	(.L_74 - .L_73)


	//   ....[0]....
	.align		4
.L_73:
        /*0024*/ 	.word	index@(malloc)


	//----- nvinfo : EIATTR_MERCURY_ISA_VERSION
	.align		4
.L_74:
        /*0028*/ 	.byte	0x03, 0x5f
        /*002a*/ 	.short	0x0101


	//----- nvinfo : EIATTR_VRC_CTA_INIT_COUNT
	.align		4
        /*002c*/ 	.byte	0x02, 0x4a
	.zero		1
	.zero		1


	//----- nvinfo : EIATTR_SYSCALL_OFFSETS
	.align		4
        /*0030*/ 	.byte	0x04, 0x46
        /*0032*/ 	.short	(.L_76 - .L_75)


	//   ....[0]....
.L_75:
        /*0034*/ 	.word	0x00000070


	//----- nvinfo : EIATTR_EXIT_INSTR_OFFSETS
	.align		4
.L_76:
        /*0038*/ 	.byte	0x04, 0x1c
        /*003a*/ 	.short	(.L_78 - .L_77)


	//   ....[0]....
.L_77:
        /*003c*/ 	.word	0x000001c0


	//----- nvinfo : EIATTR_CBANK_PARAM_SIZE
	.align		4
.L_78:
        /*0040*/ 	.byte	0x03, 0x19
        /*0042*/ 	.short	0x0004


	//----- nvinfo : EIATTR_PARAM_CBANK
	.align		4
        /*0044*/ 	.byte	0x04, 0x0a
        /*0046*/ 	.short	(.L_80 - .L_79)
	.align		4
.L_79:
        /*0048*/ 	.word	index@(.nv.constant0.init_rng)
        /*004c*/ 	.short	0x0380
        /*004e*/ 	.short	0x0004


	//----- nvinfo : EIATTR_SW_WAR
	.align		4
.L_80:
        /*0050*/ 	.byte	0x04, 0x36
        /*0052*/ 	.short	(.L_82 - .L_81)
.L_81:
        /*0054*/ 	.word	0x00000008
.L_82:


//--------------------- .nv.info.systematic       --------------------------
	.section	.nv.info.systematic,"",@"SHT_CUDA_INFO"
	.sectionflags	@""
	.align	4


	//----- nvinfo : EIATTR_CUDA_API_VERSION
	.align		4
        /*0000*/ 	.byte	0x04, 0x37
        /*0002*/ 	.short	(.L_84 - .L_83)
.L_83:
        /*0004*/ 	.word	0x00000082


	//----- nvinfo : EIATTR_KPARAM_INFO
	.align		4
.L_84:
        /*0008*/ 	.byte	0x04, 0x17
        /*000a*/ 	.short	(.L_86 - .L_85)
.L_85:
        /*000c*/ 	.word	0x00000000
        /*0010*/ 	.short	0x0005
        /*0012*/ 	.short	0x0020
        /*0014*/ 	.byte	0x00, 0xf5, 0x21, 0x00


	//----- nvinfo : EIATTR_KPARAM_INFO
	.align		4
.L_86:
        /*0018*/ 	.byte	0x04, 0x17
        /*001a*/ 	.short	(.L_88 - .L_87)
.L_87:
        /*001c*/ 	.word	0x00000000
        /*0020*/ 	.short	0x0004
        /*0022*/ 	.short	0x0018
        /*0024*/ 	.byte	0x00, 0xf0, 0x21, 0x00


	//----- nvinfo : EIATTR_KPARAM_INFO
	.align		4
.L_88:
        /*0028*/ 	.byte	0x04, 0x17
        /*002a*/ 	.short	(.L_90 - .L_89)
.L_89:
        /*002c*/ 	.word	0x00000000
        /*0030*/ 	.short	0x0003
        /*0032*/ 	.short	0x0014
        /*0034*/ 	.byte	0x00, 0xf0, 0x11, 0x00


	//----- nvinfo : EIATTR_KPARAM_INFO
	.align		4
.L_90:
        /*0038*/ 	.byte	0x04, 0x17
        /*003a*/ 	.short	(.L_92 - .L_91)
.L_91:
        /*003c*/ 	.word	0x00000000
        /*0040*/ 	.short	0x0002
        /*0042*/ 	.short	0x0010
        /*0044*/ 	.byte	0x00, 0xf0, 0x11, 0x00


	//----- nvinfo : EIATTR_KPARAM_INFO
	.align		4
.L_92:
        /*0048*/ 	.byte	0x04, 0x17
        /*004a*/ 	.short	(.L_94 - .L_93)
.L_93:
        /*004c*/ 	.word	0x00000000
        /*0050*/ 	.short	0x0001
        /*0052*/ 	.short	0x0008
        /*0054*/ 	.byte	0x00, 0xf5, 0x21, 0x00


	//----- nvinfo : EIATTR_KPARAM_INFO
	.align		4
.L_94:
        /*0058*/ 	.byte	0x04, 0x17
        /*005a*/ 	.short	(.L_96 - .L_95)
.L_95:
        /*005c*/ 	.word	0x00000000
        /*0060*/ 	.short	0x0000
        /*0062*/ 	.short	0x0000
        /*0064*/ 	.byte	0x00, 0xf5, 0x21, 0x00


	//----- nvinfo : EIATTR_SPARSE_MMA_MASK
	.align		4
.L_96:
        /*0068*/ 	.byte	0x03, 0x50
        /*006a*/ 	.short	0x0000


	//----- nvinfo : EIATTR_MAXREG_COUNT
	.align		4
        /*006c*/ 	.byte	0x03, 0x1b
        /*006e*/ 	.short	0x00ff


	//----- nvinfo : EIATTR_MERCURY_ISA_VERSION
	.align		4
        /*0070*/ 	.byte	0x03, 0x5f
        /*0072*/ 	.short	0x0101


	//----- nvinfo : EIATTR_VRC_CTA_INIT_COUNT
	.align		4
        /*0074*/ 	.byte	0x02, 0x4a
	.zero		1
	.zero		1


	//----- nvinfo : EIATTR_EXIT_INSTR_OFFSETS
	.align		4
        /*0078*/ 	.byte	0x04, 0x1c
        /*007a*/ 	.short	(.L_98 - .L_97)


	//   ....[0]....
.L_97:
        /*007c*/ 	.word	0x000000d0


	//   ....[1]....
        /*0080*/ 	.word	0x000006e0


	//----- nvinfo : EIATTR_CRS_STACK_SIZE
	.align		4
.L_98:
        /*0084*/ 	.byte	0x04, 0x1e
        /*0086*/ 	.short	(.L_100 - .L_99)
.L_99:
        /*0088*/ 	.word	0x00000000


	//----- nvinfo : EIATTR_CBANK_PARAM_SIZE
	.align		4
.L_100:
        /*008c*/ 	.byte	0x03, 0x19
        /*008e*/ 	.short	0x0028


	//----- nvinfo : EIATTR_PARAM_CBANK
	.align		4
        /*0090*/ 	.byte	0x04, 0x0a
        /*0092*/ 	.short	(.L_102 - .L_101)
	.align		4
.L_101:
        /*0094*/ 	.word	index@(.nv.constant0.systematic)
        /*0098*/ 	.short	0x0380
        /*009a*/ 	.short	0x0028


	//----- nvinfo : EIATTR_SW_WAR
	.align		4
.L_102:
        /*009c*/ 	.byte	0x04, 0x36
        /*009e*/ 	.short	(.L_104 - .L_103)
.L_103:
        /*00a0*/ 	.word	0x00000008
.L_104:


//--------------------- .nv.callgraph             --------------------------
	.section	.nv.callgraph,"",@"SHT_CUDA_CALLGRAPH"
	.align	4
	.sectionentsize	8
	.align		4
        /*0000*/ 	.word	0x00000000
	.align		4
        /*0004*/ 	.word	0xffffffff
	.align		4
        /*0008*/ 	.word	index@(init_rng)
	.align		4
        /*000c*/ 	.word	index@(malloc)
	.align		4
        /*0010*/ 	.word	0x00000000
	.align		4
        /*0014*/ 	.word	0xfffffffe
	.align		4
        /*0018*/ 	.word	0x00000000
	.align		4
        /*001c*/ 	.word	0xfffffffd
	.align		4
        /*0020*/ 	.word	0x00000000
	.align		4
        /*0024*/ 	.word	0xfffffffc


//--------------------- .nv.constant4             --------------------------
	.section	.nv.constant4,"a",@progbits
	.align	8
	.align		8
.nv.constant4:
        /*0000*/ 	.dword	precalc_xorwow_matrix
	.align		8
        /*0008*/ 	.dword	precalc_xorwow_offset_matrix
	.align		8
        /*0010*/ 	.dword	mrg32k3aM1
	.align		8
        /*0018*/ 	.dword	mrg32k3aM2
	.align		8
        /*0020*/ 	.dword	mrg32k3aM1SubSeq
	.align		8
        /*0028*/ 	.dword	mrg32k3aM2SubSeq
	.align		8
        /*0030*/ 	.dword	mrg32k3aM1Seq
	.align		8
        /*0038*/ 	.dword	mrg32k3aM2Seq
	.align		8
        /*0040*/ 	.dword	r
	.align		8
        /*0048*/ 	.dword	state
	.align		8
        /*0050*/ 	.dword	malloc


//--------------------- .nv.constant3             --------------------------
	.section	.nv.constant3,"a",@progbits
	.align	8
.nv.constant3:
	.type		__cr_lgamma_table,@object
	.size		__cr_lgamma_table,(.L_8 - __cr_lgamma_table)
__cr_lgamma_table:
        /*0000*/ 	.byte	0x00, 0x00, 0x00, 0x00, 0x00, 0x00, 0x00, 0x00, 0x00, 0x00, 0x00, 0x00, 0x00, 0x00, 0x00, 0x00
        /*0010*/ 	.byte	0xef, 0x39, 0xfa, 0xfe, 0x42, 0x2e, 0xe6, 0x3f, 0x02, 0x20, 0x2a, 0xfa, 0x0b, 0xab, 0xfc, 0x3f
        /*0020*/ 	.byte	0xf9, 0x2c, 0x92, 0x7c, 0xa7, 0x6c, 0x09, 0x40, 0xc9, 0x79, 0x44, 0x3c, 0x64, 0x26, 0x13, 0x40
        /*0030*/ 	.byte	0xca, 0x01, 0xcf, 0x3a, 0x27, 0x51, 0x1a, 0x40, 0x30, 0xcc, 0x2d, 0xf3, 0xe1, 0x0c, 0x21, 0x40
        /*0040*/ 	.byte	0x0d, 0xb7, 0xfc, 0x82, 0x8e, 0x35, 0x25, 0x40
.L_8:


//--------------------- .text.stratified          --------------------------
	.section	.text.stratified,"ax",@progbits
	.align	128
        .global         stratified
        .type           stratified,@function
        .size           stratified,(.L_x_22 - stratified)
        .other          stratified,@"STO_CUDA_ENTRY STV_DEFAULT"
stratified:
.text.stratified:
[----:B------:R-:W-:Y:S01]  /*0000*/  LDC R1, c[0x0][0x37c] ;  /* 0x0000df00ff017b82 */ /* 0x000fe20000000800 */
[----:B------:R-:W0:Y:S07]  /*0010*/  S2R R3, SR_TID.Y ;  /* 0x0000000000037919 */ /* 0x000e2e0000002200 */
[----:B------:R-:W-:Y:S01]  /*0020*/  S2UR UR4, SR_CTAID.X ;  /* 0x00000000000479c3 */ /* 0x000fe20000002500 */
[----:B------:R-:W1:Y:S01]  /*0030*/  LDCU UR6, c[0x0][0x370] ;  /* 0x00006e00ff0677ac */ /* 0x000e620008000800 */
[----:B------:R-:W2:Y:S01]  /*0040*/  S2R R5, SR_TID.X ;  /* 0x0000000000057919 */ /* 0x000ea20000002100 */
[----:B------:R-:W2:Y:S05]  /*0050*/  LDCU UR8, c[0x0][0x360] ;  /* 0x00006c00ff0877ac */ /* 0x000eaa0008000800 */
[----:B------:R-:W1:Y:S01]  /*0060*/  S2UR UR5, SR_CTAID.Y ;  /* 0x00000000000579c3 */ /* 0x000e620000002600 */
[----:B------:R-:W3:Y:S07]  /*0070*/  LDCU UR7, c[0x0][0x390] ;  /* 0x00007200ff0777ac */ /* 0x000eee0008000800 */
[----:B------:R-:W0:Y:S01]  /*0080*/  LDC R0, c[0x0][0x364] ;  /* 0x0000d900ff007b82 */ /* 0x000e220000000800 */
[----:B-1----:R-:W-:-:S06]  /*0090*/  UIMAD UR4, UR5, UR6, UR4 ;  /* 0x00000006050472a4 */ /* 0x002fcc000f8e0204 */
[----:B0-----:R-:W-:-:S04]  /*00a0*/  IMAD R0, R0, UR4, R3 ;  /* 0x0000000400007c24 */ /* 0x001fc8000f8e0203 */
[----:B--2---:R-:W-:-:S05]  /*00b0*/  IMAD R0, R0, UR8, R5 ;  /* 0x0000000800007c24 */ /* 0x004fca000f8e0205 */
[----:B---3--:R-:W-:-:S13]  /*00c0*/  ISETP.GE.AND P0, PT, R0, UR7, PT ;  /* 0x0000000700007c0c */ /* 0x008fda000bf06270 */
[----:B------:R-:W-:Y:S05]  /*00d0*/  @P0 EXIT ;  /* 0x000000000000094d */ /* 0x000fea0003800000 */
[----:B------:R-:W0:Y:S01]  /*00e0*/  LDCU.64 UR8, c[0x0][0x398] ;  /* 0x00007300ff0877ac */ /* 0x000e220008000a00 */
[----:B------:R-:W1:Y:S01]  /*00f0*/  I2F.F64 R2, UR7 ;  /* 0x0000000700027d12 */ /* 0x000e620008201c00 */
[----:B------:R-:W2:Y:S01]  /*0100*/  LDCU.64 UR10, c[0x0][0x358] ;  /* 0x00006b00ff0a77ac */ /* 0x000ea20008000a00 */
[----:B------:R-:W-:Y:S02]  /*0110*/  UIADD3 UR4, UPT, UPT, UR7, -0x1, URZ ;  /* 0xffffffff07047890 */ /* 0x000fe4000fffe0ff */
[----:B0-----:R-:W-:-:S04]  /*0120*/  UIADD3 UR5, UP0, UPT, UR8, 0x20, URZ ;  /* 0x0000002008057890 */ /* 0x001fc8000ff1e0ff */
[----:B-12---:R-:W-:-:S12]  /*0130*/  UIADD3.X UR6, UPT, UPT, URZ, UR9, URZ, UP0, !UPT ;  /* 0x00000009ff067290 */ /* 0x006fd800087fe4ff */
.L_x_7:
[C---:B------:R-:W-:Y:S01]  /*0140*/  ISETP.NE.AND P0, PT, R0.reuse, UR4, PT ;  /* 0x0000000400007c0c */ /* 0x040fe2000bf05270 */
[----:B------:R-:W0:Y:S08]  /*0150*/  LDC.64 R4, c[0x0][0x388] ;  /* 0x0000e200ff047b82 */ /* 0x000e300000000a00 */
[----:B------:R-:W1:Y:S08]  /*0160*/  LDC.64 R14, c[0x4][0x40] ;  /* 0x01001000ff0e7b82 */ /* 0x000e700000000a00 */
[----:B------:R-:W2:Y:S01]  /*0170*/  @P0 LDC.64 R10, c[0x0][0x380] ;  /* 0x0000e000ff0a0b82 */ /* 0x000ea20000000a00 */
[----:B0-----:R-:W-:-:S06]  /*0180*/  IMAD.WIDE R4, R0, 0x8, R4 ;  /* 0x0000000800047825 */ /* 0x001fcc00078e0204 */
[----:B------:R-:W3:Y:S01]  /*0190*/  LDG.E.64 R4, desc[UR10][R4.64] ;  /* 0x0000000a04047981 */ /* 0x000ee2000c1e1b00 */
[----:B--2---:R-:W-:-:S06]  /*01a0*/  @P0 IMAD.WIDE R10, R0, 0x8, R10 ;  /* 0x00000008000a0825 */ /* 0x004fcc00078e020a */
[----:B------:R-:W2:Y:S01]  /*01b0*/  @P0 LDG.E.64 R10, desc[UR10][R10.64] ;  /* 0x0000000a0a0a0981 */ /* 0x000ea2000c1e1b00 */
[----:B---3--:R-:W-:-:S06]  /*01c0*/  DMUL R6, R2, R4 ;  /* 0x0000000402067228 */ /* 0x008fcc0000000000 */
[----:B------:R-:W1:Y:S01]  /*01d0*/  F2I.F64.FLOOR R17, R6 ;  /* 0x0000000600117311 */ /* 0x000e620000305100 */
[----:B--2---:R-:W-:-:S08]  /*01e0*/  @P0 DADD R8, R4, R10 ;  /* 0x0000000004080229 */ /* 0x004fd0000000000a */
[----:B------:R-:W-:-:S06]  /*01f0*/  @P0 DMUL R12, R2, R8 ;  /* 0x00000008020c0228 */ /* 0x000fcc0000000000 */
[----:B------:R-:W0:Y:S01]  /*0200*/  @P0 F2I.F64.FLOOR R19, R12 ;  /* 0x0000000c00130311 */ /* 0x000e220000305100 */
[----:B-1----:R-:W-:-:S06]  /*0210*/  IMAD.WIDE R8, R17, 0x8, R14 ;  /* 0x0000000811087825 */ /* 0x002fcc00078e020e */
[----:B------:R-:W2:Y:S01]  /*0220*/  LDG.E.64 R8, desc[UR10][R8.64] ;  /* 0x0000000a08087981 */ /* 0x000ea2000c1e1b00 */
[----:B0-----:R-:W-:-:S06]  /*0230*/  @P0 IMAD.WIDE R14, R19, 0x8, R14 ;  /* 0x00000008130e0825 */ /* 0x001fcc00078e020e */
[----:B------:R-:W3:Y:S01]  /*0240*/  @P0 LDG.E.64 R14, desc[UR10][R14.64] ;  /* 0x0000000a0e0e0981 */ /* 0x000ee2000c1e1b00 */
[----:B------:R-:W0:Y:S01]  /*0250*/  LDCU UR7, c[0x0][0x390] ;  /* 0x00007200ff0777ac */ /* 0x000e220008000800 */
[----:B------:R-:W-:Y:S01]  /*0260*/  BSSY.RECONVERGENT B0, `(.L_x_0) ;  /* 0x000004f000007945 */ /* 0x000fe20003800200 */
[----:B--2---:R-:W-:Y:S01]  /*0270*/  DADD R4, R6, -R8 ;  /* 0x0000000006047229 */ /* 0x004fe20000000808 */
[----:B0-----:R-:W-:Y:S01]  /*0280*/  IMAD.U32 R7, RZ, RZ, UR7 ;  /* 0x00000007ff077e24 */ /* 0x001fe2000f8e00ff */
[----:B---3--:R-:W-:-:S08]  /*0290*/  @P0 DADD R10, R12, -R14 ;  /* 0x000000000c0a0229 */ /* 0x008fd0000000080e */
[----:B------:R-:W-:Y:S08]  /*02a0*/  F2I.F64.CEIL R4, R4 ;  /* 0x0000000400047311 */ /* 0x000ff00000309100 */
[----:B------:R-:W0:Y:S02]  /*02b0*/  @P0 F2I.F64.CEIL R7, R10 ;  /* 0x0000000a00070311 */ /* 0x000e240000309100 */
[----:B0-----:R-:W-:-:S13]  /*02c0*/  ISETP.GE.AND P0, PT, R4, R7, PT ;  /* 0x000000070400720c */ /* 0x001fda0003f06270 */
[----:B------:R-:W-:Y:S05]  /*02d0*/  @P0 BRA `(.L_x_1) ;  /* 0x00000004001c0947 */ /* 0x000fea0003800000 */
[----:B------:R-:W-:Y:S01]  /*02e0*/  IMAD.IADD R8, R7, 0x1, -R4 ;  /* 0x0000000107087824 */ /* 0x000fe200078e0a04 */
[----:B------:R-:W-:Y:S01]  /*02f0*/  BSSY.RECONVERGENT B1, `(.L_x_2) ;  /* 0x000001f000017945 */ /* 0x000fe20003800200 */
[----:B------:R-:W-:-:S03]  /*0300*/  IMAD.IADD R7, R4, 0x1, -R7 ;  /* 0x0000000104077824 */ /* 0x000fc600078e0a07 */
[----:B------:R-:W-:Y:S02]  /*0310*/  LOP3.LUT R9, R8, 0xf, RZ, 0xc0, !PT ;  /* 0x0000000f08097812 */ /* 0x000fe400078ec0ff */
[----:B------:R-:W-:Y:S02]  /*0320*/  ISETP.GT.U32.AND P1, PT, R7, -0x10, PT ;  /* 0xfffffff00700780c */ /* 0x000fe40003f24070 */
[----:B------:R-:W-:-:S11]  /*0330*/  ISETP.NE.AND P0, PT, R9, RZ, PT ;  /* 0x000000ff0900720c */ /* 0x000fd60003f05270 */
[----:B------:R-:W-:Y:S05]  /*0340*/  @P1 BRA `(.L_x_3) ;  /* 0x0000000000641947 */ /* 0x000fea0003800000 */
[----:B------:R-:W-:-:S04]  /*0350*/  LOP3.LUT R5, R8, 0xfffffff0, RZ, 0xc0, !PT ;  /* 0xfffffff008057812 */ /* 0x000fc800078ec0ff */
[----:B------:R-:W-:-:S07]  /*0360*/  IADD3 R5, PT, PT, -R5, RZ, RZ ;  /* 0x000000ff05057210 */ /* 0x000fce0007ffe1ff */
.L_x_4:
[----:B0-----:R-:W-:Y:S01]  /*0370*/  IMAD.U32 R6, RZ, RZ, UR5 ;  /* 0x00000005ff067e24 */ /* 0x001fe2000f8e00ff */
[----:B------:R-:W-:Y:S01]  /*0380*/  IADD3 R5, PT, PT, R5, 0x10, RZ ;  /* 0x0000001005057810 */ /* 0x000fe20007ffe0ff */
[----:B------:R-:W-:-:S03]  /*0390*/  IMAD.U32 R7, RZ, RZ, UR6 ;  /* 0x00000006ff077e24 */ /* 0x000fc6000f8e00ff */
[----:B------:R-:W-:Y:S01]  /*03a0*/  ISETP.NE.AND P1, PT, R5, RZ, PT ;  /* 0x000000ff0500720c */ /* 0x000fe20003f25270 */
[----:B------:R-:W-:-:S04]  /*03b0*/  IMAD.WIDE R6, R4, 0x4, R6 ;  /* 0x0000000404067825 */ /* 0x000fc800078e0206 */
[----:B------:R-:W-:Y:S01]  /*03c0*/  VIADD R4, R4, 0x10 ;  /* 0x0000001004047836 */ /* 0x000fe20000000000 */
[----:B------:R0:W-:Y:S04]  /*03d0*/  STG.E desc[UR10][R6.64+-0x20], R0 ;  /* 0xffffe00006007986 */ /* 0x0001e8000c10190a */
        /* <DEDUP_REMOVED lines=14> */
[----:B------:R0:W-:Y:S01]  /*04c0*/  STG.E desc[UR10][R6.64+0x1c], R0 ;  /* 0x00001c0006007986 */ /* 0x0001e2000c10190a */
[----:B------:R-:W-:Y:S05]  /*04d0*/  @P1 BRA `(.L_x_4) ;  /* 0xfffffffc00a41947 */ /* 0x000fea000383ffff */
.L_x_3:
[----:B------:R-:W-:Y:S05]  /*04e0*/  BSYNC.RECONVERGENT B1 ;  /* 0x0000000000017941 */ /* 0x000fea0003800200 */
.L_x_2:
[----:B------:R-:W-:Y:S05]  /*04f0*/  @!P0 BRA `(.L_x_1) ;  /* 0x0000000000948947 */ /* 0x000fea0003800000 */
[----:B------:R-:W-:Y:S01]  /*0500*/  ISETP.GE.U32.AND P0, PT, R9, 0x8, PT ;  /* 0x000000080900780c */ /* 0x000fe20003f06070 */
[----:B------:R-:W-:Y:S01]  /*0510*/  BSSY.RECONVERGENT B1, `(.L_x_5) ;  /* 0x000000f000017945 */ /* 0x000fe20003800200 */
[----:B------:R-:W-:-:S04]  /*0520*/  LOP3.LUT R5, R8, 0x7, RZ, 0xc0, !PT ;  /* 0x0000000708057812 */ /* 0x000fc800078ec0ff */
[----:B------:R-:W-:-:S07]  /*0530*/  ISETP.NE.AND P1, PT, R5, RZ, PT ;  /* 0x000000ff0500720c */ /* 0x000fce0003f25270 */
[----:B------:R-:W-:Y:S06]  /*0540*/  @!P0 BRA `(.L_x_6) ;  /* 0x00000000002c8947 */ /* 0x000fec0003800000 */
[----:B0-----:R-:W0:Y:S02]  /*0550*/  LDC.64 R6, c[0x0][0x398] ;  /* 0x0000e600ff067b82 */ /* 0x001e240000000a00 */
[----:B0-----:R-:W-:-:S04]  /*0560*/  IMAD.WIDE R6, R4, 0x4, R6 ;  /* 0x0000000404067825 */ /* 0x001fc800078e0206 */
        /* <DEDUP_REMOVED lines=8> */
[----:B------:R1:W-:Y:S02]  /*05f0*/  STG.E desc[UR10][R6.64+0x1c], R0 ;  /* 0x00001c0006007986 */ /* 0x0003e4000c10190a */
.L_x_6:
[----:B------:R-:W-:Y:S05]  /*0600*/  BSYNC.RECONVERGENT B1 ;  /* 0x0000000000017941 */ /* 0x000fea0003800200 */
.L_x_5:
[----:B------:R-:W-:Y:S05]  /*0610*/  @!P1 BRA `(.L_x_1) ;  /* 0x00000000004c9947 */ /* 0x000fea0003800000 */
[----:B------:R-:W-:Y:S02]  /*0620*/  ISETP.GE.U32.AND P0, PT, R5, 0x4, PT ;  /* 0x000000040500780c */ /* 0x000fe40003f06070 */
[----:B------:R-:W-:-:S04]  /*0630*/  LOP3.LUT R8, R8, 0x3, RZ, 0xc0, !PT ;  /* 0x0000000308087812 */ /* 0x000fc800078ec0ff */
[----:B------:R-:W-:-:S07]  /*0640*/  ISETP.NE.AND P1, PT, R8, RZ, PT ;  /* 0x000000ff0800720c */ /* 0x000fce0003f25270 */
[----:B01----:R-:W0:Y:S02]  /*0650*/  @P0 LDC.64 R6, c[0x0][0x398] ;  /* 0x0000e600ff060b82 */ /* 0x003e240000000a00 */
[C---:B0-----:R-:W-:Y:S01]  /*0660*/  @P0 IMAD.WIDE R6, R4.reuse, 0x4, R6 ;  /* 0x0000000404060825 */ /* 0x041fe200078e0206 */
[----:B------:R-:W-:-:S04]  /*0670*/  @P0 IADD3 R4, PT, PT, R4, 0x4, RZ ;  /* 0x0000000404040810 */ /* 0x000fc80007ffe0ff */
[----:B------:R2:W-:Y:S04]  /*0680*/  @P0 STG.E desc[UR10][R6.64], R0 ;  /* 0x0000000006000986 */ /* 0x0005e8000c10190a */
[----:B------:R2:W-:Y:S04]  /*0690*/  @P0 STG.E desc[UR10][R6.64+0x4], R0 ;  /* 0x0000040006000986 */ /* 0x0005e8000c10190a */
[----:B------:R2:W-:Y:S04]  /*06a0*/  @P0 STG.E desc[UR10][R6.64+0x8], R0 ;  /* 0x0000080006000986 */ /* 0x0005e8000c10190a */
[----:B------:R2:W-:Y:S01]  /*06b0*/  @P0 STG.E desc[UR10][R6.64+0xc], R0 ;  /* 0x00000c0006000986 */ /* 0x0005e2000c10190a */
[----:B------:R-:W-:Y:S05]  /*06c0*/  @!P1 BRA `(.L_x_1) ;  /* 0x0000000000209947 */ /* 0x000fea0003800000 */
[----:B--2---:R-:W0:Y:S01]  /*06d0*/  LDC.64 R6, c[0x0][0x398] ;  /* 0x0000e600ff067b82 */ /* 0x004e220000000a00 */
[----:B------:R-:W-:Y:S01]  /*06e0*/  ISETP.NE.AND P0, PT, R8, 0x1, PT ;  /* 0x000000010800780c */ /* 0x000fe20003f05270 */
[----:B0-----:R-:W-:-:S05]  /*06f0*/  IMAD.WIDE R4, R4, 0x4, R6 ;  /* 0x0000000404047825 */ /* 0x001fca00078e0206 */
[----:B------:R3:W-:Y:S07]  /*0700*/  STG.E desc[UR10][R4.64], R0 ;  /* 0x0000000004007986 */ /* 0x0007ee000c10190a */
[----:B------:R-:W-:Y:S05]  /*0710*/  @!P0 BRA `(.L_x_1) ;  /* 0x00000000000c8947 */ /* 0x000fea0003800000 */
[----:B------:R-:W-:Y:S01]  /*0720*/  ISETP.NE.AND P0, PT, R8, 0x2, PT ;  /* 0x000000020800780c */ /* 0x000fe20003f05270 */
[----:B------:R4:W-:-:S12]  /*0730*/  STG.E desc[UR10][R4.64+0x4], R0 ;  /* 0x0000040004007986 */ /* 0x0009d8000c10190a */
[----:B------:R4:W-:Y:S02]  /*0740*/  @P0 STG.E desc[UR10][R4.64+0x8], R0 ;  /* 0x0000080004000986 */ /* 0x0009e4000c10190a */
.L_x_1:
[----:B------:R-:W-:Y:S05]  /*0750*/  BSYNC.RECONVERGENT B0 ;  /* 0x0000000000007941 */ /* 0x000fea0003800200 */
.L_x_0:
[----:B------:R-:W0:Y:S02]  /*0760*/  LDCU.64 UR8, c[0x0][0x390] ;  /* 0x00007200ff0877ac */ /* 0x000e240008000a00 */
[----:B01234-:R-:W-:-:S05]  /*0770*/  VIADD R0, R0, UR9 ;  /* 0x0000000900007c36 */ /* 0x01ffca0008000000 */
[----:B------:R-:W-:-:S13]  /*0780*/  ISETP.GE.AND P0, PT, R0, UR8, PT ;  /* 0x0000000800007c0c */ /* 0x000fda000bf06270 */
[----:B------:R-:W-:Y:S05]  /*0790*/  @!P0 BRA `(.L_x_7) ;  /* 0xfffffff800688947 */ /* 0x000fea000383ffff */
[----:B------:R-:W-:Y:S05]  /*07a0*/  EXIT ;  /* 0x000000000000794d */ /* 0x000fea0003800000 */
.L_x_8:
[----:B------:R-:W-:-:S00]  /*07b0*/  BRA `(.L_x_8) ;  /* 0xfffffffc00fc7947 */ /* 0x000fc0000383ffff */
[----:B------:R-:W-:-:S00]  /*07c0*/  NOP ;  /* 0x0000000000007918 */ /* 0x000fc00000000000 */
        /* <DEDUP_REMOVED lines=11> */
.L_x_22:


//--------------------- .text.draw_uniform        --------------------------
	.section	.text.draw_uniform,"ax",@progbits
	.align	128
        .global         draw_uniform
        .type           draw_uniform,@function
        .size           draw_uniform,(.L_x_23 - draw_uniform)
        .other          draw_uniform,@"STO_CUDA_ENTRY STV_DEFAULT"
draw_uniform:
.text.draw_uniform:
        /* <DEDUP_REMOVED lines=14> */
[----:B------:R-:W0:Y:S01]  /*00e0*/  LDC.64 R2, c[0x4][0x48] ;  /* 0x01001200ff027b82 */ /* 0x000e220000000a00 */
[----:B------:R-:W1:Y:S01]  /*00f0*/  LDCU.64 UR4, c[0x0][0x358] ;  /* 0x00006b00ff0477ac */ /* 0x000e620008000a00 */
[----:B------:R-:W2:Y:S06]  /*0100*/  LDCU UR6, c[0x0][0x384] ;  /* 0x00007080ff0677ac */ /* 0x000eac0008000800 */
[----:B------:R-:W3:Y:S02]  /*0110*/  LDC.64 R4, c[0x4][0x40] ;  /* 0x01001000ff047b82 */ /* 0x000ee40000000a00 */
.L_x_9:
[----:B01--4-:R-:W4:Y:S04]  /*0120*/  LDG.E.64 R6, desc[UR4][R2.64] ;  /* 0x0000000402067981 */ /* 0x013f28000c1e1b00 */
[----:B----4-:R-:W4:Y:S04]  /*0130*/  LDG.E.64 R14, desc[UR4][R6.64] ;  /* 0x00000004060e7981 */ /* 0x010f28000c1e1b00 */
[----:B------:R-:W5:Y:S04]  /*0140*/  LDG.E.64 R8, desc[UR4][R6.64+0x10] ;  /* 0x0000100406087981 */ /* 0x000f68000c1e1b00 */
[----:B------:R-:W2:Y:S01]  /*0150*/  LDG.E.64 R10, desc[UR4][R6.64+0x8] ;  /* 0x00000804060a7981 */ /* 0x000ea2000c1e1b00 */
[----:B----4-:R-:W-:-:S02]  /*0160*/  SHF.R.U32.HI R0, RZ, 0x2, R15 ;  /* 0x00000002ff007819 */ /* 0x010fc4000001160f */
[----:B------:R-:W-:Y:S02]  /*0170*/  IADD3 R14, PT, PT, R14, 0x587c5, RZ ;  /* 0x000587c50e0e7810 */ /* 0x000fe40007ffe0ff */
[----:B------:R-:W-:Y:S01]  /*0180*/  LOP3.LUT R0, R0, R15, RZ, 0x3c, !PT ;  /* 0x0000000f00007212 */ /* 0x000fe200078e3cff */
[----:B-----5:R-:W-:Y:S01]  /*0190*/  IMAD.SHL.U32 R15, R9, 0x10, RZ ;  /* 0x00000010090f7824 */ /* 0x020fe200078e00ff */
[----:B------:R-:W-:Y:S01]  /*01a0*/  MOV R16, R9 ;  /* 0x0000000900107202 */ /* 0x000fe20000000f00 */
[----:B------:R-:W-:Y:S02]  /*01b0*/  IMAD.MOV.U32 R21, RZ, RZ, R8 ;  /* 0x000000ffff157224 */ /* 0x000fe400078e0008 */
[----:B------:R-:W-:Y:S02]  /*01c0*/  IMAD.SHL.U32 R12, R0, 0x2, RZ ;  /* 0x00000002000c7824 */ /* 0x000fe400078e00ff */
[----:B--2---:R-:W-:-:S03]  /*01d0*/  IMAD.MOV.U32 R20, RZ, RZ, R11 ;  /* 0x000000ffff147224 */ /* 0x004fc600078e000b */
[----:B------:R-:W-:Y:S01]  /*01e0*/  LOP3.LUT R12, R0, R12, R15, 0x96, !PT ;  /* 0x0000000c000c7212 */ /* 0x000fe200078e960f */
[----:B------:R-:W-:Y:S01]  /*01f0*/  HFMA2 R15, -RZ, RZ, 0.1171875, 0 ;  /* 0x2f800000ff0f7431 */ /* 0x000fe200000001ff */
[----:B------:R4:W-:Y:S02]  /*0200*/  STG.E.64 desc[UR4][R6.64+0x8], R20 ;  /* 0x0000081406007986 */ /* 0x0009e4000c101b04 */
[----:B------:R-:W-:Y:S01]  /*0210*/  LOP3.LUT R17, R12, R9, RZ, 0x3c, !PT ;  /* 0x000000090c117212 */ /* 0x000fe200078e3cff */
[----:B---3--:R-:W-:-:S04]  /*0220*/  IMAD.WIDE R8, R13, 0x8, R4 ;  /* 0x000000080d087825 */ /* 0x008fc800078e0204 */
[----:B------:R-:W-:Y:S01]  /*0230*/  IMAD.IADD R0, R17, 0x1, R14 ;  /* 0x0000000111007824 */ /* 0x000fe200078e020e */
[----:B------:R4:W-:Y:S01]  /*0240*/  STG.E.64 desc[UR4][R6.64+0x10], R16 ;  /* 0x0000101006007986 */ /* 0x0009e2000c101b04 */
[----:B------:R-:W-:-:S03]  /*0250*/  VIADD R13, R13, UR6 ;  /* 0x000000060d0d7c36 */ /* 0x000fc60008000000 */
[----:B------:R-:W-:Y:S02]  /*0260*/  I2FP.F32.U32 R0, R0 ;  /* 0x0000000000007245 */ /* 0x000fe40000201000 */
[----:B------:R-:W-:-:S03]  /*0270*/  ISETP.GE.AND P0, PT, R13, UR8, PT ;  /* 0x000000080d007c0c */ /* 0x000fc6000bf06270 */
[----:B------:R-:W-:Y:S01]  /*0280*/  FFMA R0, R0, R15, 1.1641532182693481445e-10 ;  /* 0x2f00000000007423 */ /* 0x000fe2000000000f */
[----:B------:R-:W-:-:S03]  /*0290*/  MOV R15, R10 ;  /* 0x0000000a000f7202 */ /* 0x000fc60000000f00 */
[----:B------:R-:W0:Y:S02]  /*02a0*/  F2F.F64.F32 R18, R0 ;  /* 0x0000000000127310 */ /* 0x000e240000201800 */
[----:B------:R4:W-:Y:S04]  /*02b0*/  STG.E.64 desc[UR4][R6.64], R14 ;  /* 0x0000000e06007986 */ /* 0x0009e8000c101b04 */
[----:B0-----:R4:W-:Y:S01]  /*02c0*/  STG.E.64 desc[UR4][R8.64], R18 ;  /* 0x0000001208007986 */ /* 0x0019e2000c101b04 */
[----:B------:R-:W-:Y:S05]  /*02d0*/  @!P0 BRA `(.L_x_9) ;  /* 0xfffffffc00908947 */ /* 0x000fea000383ffff */
[----:B------:R-:W-:Y:S05]  /*02e0*/  EXIT ;  /* 0x000000000000794d */ /* 0x000fea0003800000 */
.L_x_10:
        /* <DEDUP_REMOVED lines=9> */
.L_x_23:


//--------------------- .text.init_rng            --------------------------
	.section	.text.init_rng,"ax",@progbits
	.align	128
        .global         init_rng
        .type           init_rng,@function
        .size           init_rng,(.L_x_24 - init_rng)
        .other          init_rng,@"STO_CUDA_ENTRY STV_DEFAULT"
init_rng:
.text.init_rng:
[----:B------:R-:W0:Y:S01]  /*0000*/  LDC R1, c[0x0][0x37c] ;  /* 0x0000df00ff017b82 */ /* 0x000e220000000800 */
[----:B------:R-:W-:Y:S01]  /*0010*/  MOV R0, 0x50 ;  /* 0x0000005000007802 */ /* 0x000fe20000000f00 */
[----:B------:R-:W-:Y:S01]  /*0020*/  IMAD.MOV.U32 R4, RZ, RZ, 0x30 ;  /* 0x00000030ff047424 */ /* 0x000fe200078e00ff */
[----:B------:R-:W1:Y:S01]  /*0030*/  LDCU.64 UR36, c[0x0][0x358] ;  /* 0x00006b00ff2477ac */ /* 0x000e620008000a00 */
[----:B------:R-:W-:-:S04]  /*0040*/  IMAD.MOV.U32 R5, RZ, RZ, RZ ;  /* 0x000000ffff057224 */ /* 0x000fc800078e00ff */
[----:B------:R2:W3:Y:S03]  /*0050*/  LDC.64 R2, c[0x4][R0] ;  /* 0x0100000000027b82 */ /* 0x0004e60000000a00 */
[----:B------:R-:W-:-:S07]  /*0060*/  LEPC R20, `(.L_x_11) ;  /* 0x000000001014794e */ /* 0x000fce0000000000 */
[----:B0123--:R-:W-:Y:S05]  /*0070*/  CALL.ABS.NOINC R2 ;  /* 0x0000000002007343 */ /* 0x00ffea0003c00000 */
.L_x_11:
[----:B------:R-:W0:Y:S01]  /*0080*/  LDC R6, c[0x0][0x380] ;  /* 0x0000e000ff067b82 */ /* 0x000e220000000800 */
[----:B------:R-:W-:-:S07]  /*0090*/  IMAD.MOV.U32 R7, RZ, RZ, -0x266e14b1 ;  /* 0xd991eb4fff077424 */ /* 0x000fce00078e00ff */
[----:B------:R-:W1:Y:S01]  /*00a0*/  LDC.64 R2, c[0x4][0x48] ;  /* 0x01001200ff027b82 */ /* 0x000e620000000a00 */
[C---:B0-----:R-:W-:Y:S02]  /*00b0*/  LOP3.LUT R0, R6.reuse, 0xaad26b49, RZ, 0x3c, !PT ;  /* 0xaad26b4906007812 */ /* 0x041fe400078e3cff */
[----:B------:R-:W-:-:S03]  /*00c0*/  ISETP.GT.AND P0, PT, R6, -0x1, PT ;  /* 0xffffffff0600780c */ /* 0x000fc60003f04270 */
[----:B------:R-:W-:Y:S01]  /*00d0*/  IMAD R0, R0, 0x4182bed5, RZ ;  /* 0x4182bed500007824 */ /* 0x000fe200078e02ff */
[----:B------:R-:W-:Y:S01]  /*00e0*/  SEL R7, R7, 0x8bf16996, P0 ;  /* 0x8bf1699607077807 */ /* 0x000fe20000000000 */
[----:B-1----:R-:W-:Y:S02]  /*00f0*/  STG.E.64 desc[UR36][R2.64], R4 ;  /* 0x0000000402007986 */ /* 0x002fe4000c101b24 */
[C---:B------:R-:W-:Y:S01]  /*0100*/  VIADD R9, R0.reuse, 0x75bcd15 ;  /* 0x075bcd1500097836 */ /* 0x040fe20000000000 */
[C---:B------:R-:W-:Y:S01]  /*0110*/  IADD3 R8, PT, PT, R7.reuse, 0x64f0c9, R0 ;  /* 0x0064f0c907087810 */ /* 0x040fe20007ffe000 */
[C---:B------:R-:W-:Y:S01]  /*0120*/  VIADD R11, R7.reuse, 0x1f123bb5 ;  /* 0x1f123bb5070b7836 */ /* 0x040fe20000000000 */
[C---:B------:R-:W-:Y:S01]  /*0130*/  LOP3.LUT R10, R0.reuse, 0x159a55e5, RZ, 0x3c, !PT ;  /* 0x159a55e5000a7812 */ /* 0x040fe200078e3cff */
[----:B------:R-:W-:Y:S01]  /*0140*/  VIADD R13, R0, 0x583f19 ;  /* 0x00583f19000d7836 */ /* 0x000fe20000000000 */
[----:B------:R-:W-:Y:S01]  /*0150*/  LOP3.LUT R12, R7, 0x5491333, RZ, 0x3c, !PT ;  /* 0x05491333070c7812 */ /* 0x000fe200078e3cff */
[----:B------:R-:W-:Y:S04]  /*0160*/  ST.E.64 desc[UR36][R4.64], R8 ;  /* 0x0000000804007985 */ /* 0x000fe8000c101b24 */
[----:B------:R-:W-:Y:S04]  /*0170*/  ST.E.64 desc[UR36][R4.64+0x8], R10 ;  /* 0x0000080a04007985 */ /* 0x000fe8000c101b24 */
[----:B------:R-:W-:Y:S04]  /*0180*/  ST.E.64 desc[UR36][R4.64+0x18], RZ ;  /* 0x000018ff04007985 */ /* 0x000fe8000c101b24 */
[----:B------:R-:W-:Y:S04]  /*0190*/  ST.E desc[UR36][R4.64+0x20], RZ ;  /* 0x000020ff04007985 */ /* 0x000fe8000c101924 */
[----:B------:R-:W-:Y:S04]  /*01a0*/  ST.E.64 desc[UR36][R4.64+0x28], RZ ;  /* 0x000028ff04007985 */ /* 0x000fe8000c101b24 */
[----:B------:R-:W-:Y:S01]  /*01b0*/  ST.E.64 desc[UR36][R4.64+0x10], R12 ;  /* 0x0000100c04007985 */ /* 0x000fe2000c101b24 */
[----:B------:R-:W-:Y:S05]  /*01c0*/  EXIT ;  /* 0x000000000000794d */ /* 0x000fea0003800000 */
.L_x_12:
        /* <DEDUP_REMOVED lines=11> */
.L_x_24:


//--------------------- .text.systematic          --------------------------
	.section	.text.systematic,"ax",@progbits
	.align	128
        .global         systematic
        .type           systematic,@function
        .size           systematic,(.L_x_25 - systematic)
        .other          systematic,@"STO_CUDA_ENTRY STV_DEFAULT"
systematic:
.text.systematic:
        /* <DEDUP_REMOVED lines=17> */
[----:B0-----:R-:W-:-:S04]  /*0110*/  UIADD3 UR4, UP0, UPT, UR4, 0x20, URZ ;  /* 0x0000002004047890 */ /* 0x001fc8000ff1e0ff */
[----:B-12---:R-:W-:-:S12]  /*0120*/  UIADD3.X UR5, UPT, UPT, URZ, UR5, URZ, UP0, !UPT ;  /* 0x00000005ff057290 */ /* 0x006fd800087fe4ff */
.L_x_20:
[----:B------:R-:W0:Y:S01]  /*0130*/  LDC.64 R4, c[0x0][0x388] ;  /* 0x0000e200ff047b82 */ /* 0x000e220000000a00 */
[----:B------:R-:W1:Y:S07]  /*0140*/  LDCU.64 UR8, c[0x0][0x398] ;  /* 0x00007300ff0877ac */ /* 0x000e6e0008000a00 */
[----:B------:R-:W2:Y:S01]  /*0150*/  LDC.64 R8, c[0x0][0x380] ;  /* 0x0000e000ff087b82 */ /* 0x000ea20000000a00 */
[----:B0-----:R-:W-:-:S06]  /*0160*/  IMAD.WIDE R4, R0, 0x8, R4 ;  /* 0x0000000800047825 */ /* 0x001fcc00078e0204 */
[----:B------:R-:W1:Y:S01]  /*0170*/  LDG.E.64 R4, desc[UR6][R4.64] ;  /* 0x0000000604047981 */ /* 0x000e62000c1e1b00 */
[----:B--2---:R-:W-:-:S06]  /*0180*/  IMAD.WIDE R8, R0, 0x8, R8 ;  /* 0x0000000800087825 */ /* 0x004fcc00078e0208 */
[----:B------:R-:W2:Y:S01]  /*0190*/  LDG.E.64 R8, desc[UR6][R8.64] ;  /* 0x0000000608087981 */ /* 0x000ea2000c1e1b00 */
[----:B------:R-:W-:Y:S01]  /*01a0*/  BSSY.RECONVERGENT B0, `(.L_x_13) ;  /* 0x000004f000007945 */ /* 0x000fe20003800200 */
[----:B-1----:R-:W-:Y:S02]  /*01b0*/  DFMA R6, R2, R4, -UR8 ;  /* 0x8000000802067e2b */ /* 0x002fe40008000004 */
[----:B--2---:R-:W-:-:S08]  /*01c0*/  DADD R10, R4, R8 ;  /* 0x00000000040a7229 */ /* 0x004fd00000000008 */
[----:B------:R-:W-:Y:S01]  /*01d0*/  DFMA R10, R2, R10, -UR8 ;  /* 0x80000008020a7e2b */ /* 0x000fe2000800000a */
[----:B------:R-:W-:Y:S09]  /*01e0*/  F2I.F64.CEIL R6, R6 ;  /* 0x0000000600067311 */ /* 0x000ff20000309100 */
[----:B------:R-:W0:Y:S02]  /*01f0*/  F2I.F64.CEIL R11, R10 ;  /* 0x0000000a000b7311 */ /* 0x000e240000309100 */
[----:B0-----:R-:W-:-:S13]  /*0200*/  ISETP.GE.AND P0, PT, R6, R11, PT ;  /* 0x0000000b0600720c */ /* 0x001fda0003f06270 */
[----:B------:R-:W-:Y:S05]  /*0210*/  @P0 BRA `(.L_x_14) ;  /* 0x00000004001c0947 */ /* 0x000fea0003800000 */
[----:B------:R-:W-:Y:S01]  /*0220*/  IMAD.IADD R4, R6, 0x1, -R11 ;  /* 0x0000000106047824 */ /* 0x000fe200078e0a0b */
[----:B------:R-:W-:Y:S01]  /*0230*/  BSSY.RECONVERGENT B1, `(.L_x_15) ;  /* 0x000001f000017945 */ /* 0x000fe20003800200 */
[----:B------:R-:W-:-:S03]  /*0240*/  IMAD.IADD R8, R11, 0x1, -R6 ;  /* 0x000000010b087824 */ /* 0x000fc600078e0a06 */
[----:B------:R-:W-:Y:S02]  /*0250*/  ISETP.GT.U32.AND P1, PT, R4, -0x10, PT ;  /* 0xfffffff00400780c */ /* 0x000fe40003f24070 */
[----:B------:R-:W-:-:S04]  /*0260*/  LOP3.LUT R9, R8, 0xf, RZ, 0xc0, !PT ;  /* 0x0000000f08097812 */ /* 0x000fc800078ec0ff */
[----:B------:R-:W-:-:S07]  /*0270*/  ISETP.NE.AND P0, PT, R9, RZ, PT ;  /* 0x000000ff0900720c */ /* 0x000fce0003f05270 */
[----:B------:R-:W-:Y:S06]  /*0280*/  @P1 BRA `(.L_x_16) ;  /* 0x0000000000641947 */ /* 0x000fec0003800000 */
[----:B------:R-:W-:-:S05]  /*0290*/  LOP3.LUT R4, R8, 0xfffffff0, RZ, 0xc0, !PT ;  /* 0xfffffff008047812 */ /* 0x000fca00078ec0ff */
[----:B------:R-:W-:-:S07]  /*02a0*/  IMAD.MOV R7, RZ, RZ, -R4 ;  /* 0x000000ffff077224 */ /* 0x000fce00078e0a04 */
.L_x_17:
        /* <DEDUP_REMOVED lines=23> */
.L_x_16:
[----:B------:R-:W-:Y:S05]  /*0420*/  BSYNC.RECONVERGENT B1 ;  /* 0x0000000000017941 */ /* 0x000fea0003800200 */
.L_x_15:
        /* <DEDUP_REMOVED lines=17> */
.L_x_19:
[----:B------:R-:W-:Y:S05]  /*0540*/  BSYNC.RECONVERGENT B1 ;  /* 0x0000000000017941 */ /* 0x000fea0003800200 */
.L_x_18:
        /* <DEDUP_REMOVED lines=20> */
.L_x_14:
[----:B------:R-:W-:Y:S05]  /*0690*/  BSYNC.RECONVERGENT B0 ;  /* 0x0000000000007941 */ /* 0x000fea0003800200 */
.L_x_13:
[----:B------:R-:W0:Y:S02]  /*06a0*/  LDCU.64 UR8, c[0x0][0x390] ;  /* 0x00007200ff0877ac */ /* 0x000e240008000a00 */
[----:B01234-:R-:W-:-:S05]  /*06b0*/  VIADD R0, R0, UR9 ;  /* 0x0000000900007c36 */ /* 0x01ffca0008000000 */
[----:B------:R-:W-:-:S13]  /*06c0*/  ISETP.GE.AND P0, PT, R0, UR8, PT ;  /* 0x0000000800007c0c */ /* 0x000fda000bf06270 */
[----:B------:R-:W-:Y:S05]  /*06d0*/  @!P0 BRA `(.L_x_20) ;  /* 0xfffffff800948947 */ /* 0x000fea000383ffff */
[----:B------:R-:W-:Y:S05]  /*06e0*/  EXIT ;  /* 0x000000000000794d */ /* 0x000fea0003800000 */
.L_x_21:
        /* <DEDUP_REMOVED lines=9> */
.L_x_25:


//--------------------- .nv.global.init           --------------------------
	.section	.nv.global.init,"aw",@progbits
	.align	4
.nv.global.init:
	.type		mrg32k3aM1SubSeq,@object
	.size		mrg32k3aM1SubSeq,(mrg32k3aM2SubSeq - mrg32k3aM1SubSeq)
mrg32k3aM1SubSeq:
        /*0000*/ 	.byte	0x0b, 0xcc, 0xee, 0x04, 0x73, 0x29, 0x8b, 0x6f, 0xf6, 0x53, 0x03, 0xf6, 0x23, 0xf6, 0xea, 0xda
        /* <DEDUP_REMOVED lines=125> */
	.type		mrg32k3aM2SubSeq,@object
	.size		mrg32k3aM2SubSeq,(mrg32k3aM1 - mrg32k3aM2SubSeq)
mrg32k3aM2SubSeq:
        /* <DEDUP_REMOVED lines=126> */
	.type		mrg32k3aM1,@object
	.size		mrg32k3aM1,(mrg32k3aM1Seq - mrg32k3aM1)
mrg32k3aM1:
        /* <DEDUP_REMOVED lines=144> */
	.type		mrg32k3aM1Seq,@object
	.size		mrg32k3aM1Seq,(mrg32k3aM2 - mrg32k3aM1Seq)
mrg32k3aM1Seq:
        /* <DEDUP_REMOVED lines=144> */
	.type		mrg32k3aM2,@object
	.size		mrg32k3aM2,(mrg32k3aM2Seq - mrg32k3aM2)
mrg32k3aM2:
        /* <DEDUP_REMOVED lines=144> */
	.type		mrg32k3aM2Seq,@object
	.size		mrg32k3aM2Seq,(precalc_xorwow_matrix - mrg32k3aM2Seq)
mrg32k3aM2Seq:
        /* <DEDUP_REMOVED lines=144> */
	.type		precalc_xorwow_matrix,@object
	.size		precalc_xorwow_matrix,(precalc_xorwow_offset_matrix - precalc_xorwow_matrix)
precalc_xorwow_matrix:
        /* <DEDUP_REMOVED lines=6400> */
	.type		precalc_xorwow_offset_matrix,@object
	.size		precalc_xorwow_offset_matrix,(.L_1 - precalc_xorwow_offset_matrix)
precalc_xorwow_offset_matrix:
        /* <DEDUP_REMOVED lines=6400> */
.L_1:


//--------------------- .nv.shared.reserved.0     --------------------------
	.section	.nv.shared.reserved.0,"aw",@nobits
	.weak		__nv_reservedSMEM_offset_0_alias
	.size		__nv_reservedSMEM_offset_0_alias, 0, 64
	.other		__nv_reservedSMEM_offset_0_alias,@"STO_CUDA_RESERVED_SHARED STV_DEFAULT"
__nv_reservedSMEM_offset_0_alias:
	.zero		0
	.zero		64


//--------------------- .nv.global                --------------------------
	.section	.nv.global,"aw",@nobits
	.align	8
.nv.global:
	.type		state,@object
	.size		state,(r - state)
state:
	.zero		8
	.type		r,@object
	.size		r,(.L_9 - r)
r:
	.zero		8388608
.L_9:


//--------------------- .nv.constant0.stratified  --------------------------
	.section	.nv.constant0.stratified,"a",@progbits
	.sectionflags	@""
	.align	4
.nv.constant0.stratified:
	.zero		928


//--------------------- .nv.constant0.draw_uniform --------------------------
	.section	.nv.constant0.draw_uniform,"a",@progbits
	.sectionflags	@""
	.align	4
.nv.constant0.draw_uniform:
	.zero		904


//--------------------- .nv.constant0.init_rng    --------------------------
	.section	.nv.constant0.init_rng,"a",@progbits
	.sectionflags	@""
	.align	4
.nv.constant0.init_rng:
	.zero		900


//--------------------- .nv.constant0.systematic  --------------------------
	.section	.nv.constant0.systematic,"a",@progbits
	.sectionflags	@""
	.align	4
.nv.constant0.systematic:
	.zero		936


//--------------------- SYMBOLS --------------------------

	.type		.nv.reservedSmem.offset0,@object
	.size		.nv.reservedSmem.offset0,0x4
	.type		malloc,@function
